//
// Generated by NVIDIA NVVM Compiler
//
// Compiler Build ID: CL-36424714
// Cuda compilation tools, release 13.0, V13.0.88
// Based on NVVM 20.0.0
//

.version 9.0
.target sm_100
.address_size 64

	// .globl	_Z12reductionMaxPi

.visible .entry _Z12reductionMaxPi(
	.param .u64 .ptr .align 1 _Z12reductionMaxPi_param_0
)
{
	.reg .pred 	%p<7>;
	.reg .b32 	%r<26>;
	.reg .b64 	%rd<7>;

	ld.param.u64 	%rd3, [_Z12reductionMaxPi_param_0];
	cvta.to.global.u64 	%rd1, %rd3;
	mov.u32 	%r12, %ctaid.x;
	mov.u32 	%r13, %ntid.x;
	mov.u32 	%r14, %tid.x;
	mad.lo.s32 	%r1, %r12, %r13, %r14;
	mov.u32 	%r15, %nctaid.x;
	mul.lo.s32 	%r2, %r13, %r15;
	mov.b32 	%r23, 1;
$L__BB0_1:
	add.s32 	%r4, %r1, %r23;
	setp.gt.u32 	%p1, %r4, 32767;
	@%p1 bra 	$L__BB0_6;
	mov.b32 	%r25, 0;
	mul.wide.s32 	%rd5, %r23, 4;
	mov.u32 	%r24, %r1;
$L__BB0_3:
	shl.b32 	%r17, %r24, 1;
	mul.wide.s32 	%rd4, %r17, 4;
	add.s64 	%rd2, %rd1, %rd4;
	ld.global.u32 	%r18, [%rd2];
	add.s64 	%rd6, %rd2, %rd5;
	ld.global.u32 	%r7, [%rd6];
	setp.ge.s32 	%p2, %r18, %r7;
	@%p2 bra 	$L__BB0_5;
	st.global.u32 	[%rd2], %r7;
$L__BB0_5:
	add.s32 	%r8, %r25, 1;
	mad.lo.s32 	%r19, %r2, %r25, %r2;
	add.s32 	%r24, %r19, %r1;
	add.s32 	%r20, %r4, %r19;
	setp.lt.u32 	%p3, %r20, 32768;
	mov.u32 	%r25, %r8;
	@%p3 bra 	$L__BB0_3;
$L__BB0_6:
	bar.sync 	0;
	shl.b32 	%r10, %r23, 1;
	add.s32 	%r21, %r10, -1;
	and.b32  	%r22, %r21, %r1;
	setp.eq.s32 	%p4, %r22, 0;
	setp.lt.u32 	%p5, %r23, 16384;
	and.pred  	%p6, %p5, %p4;
	mov.u32 	%r23, %r10;
	@%p6 bra 	$L__BB0_1;
	ret;

}
	// .globl	_Z12reductionMinPi
.visible .entry _Z12reductionMinPi(
	.param .u64 .ptr .align 1 _Z12reductionMinPi_param_0
)
{
	.reg .pred 	%p<7>;
	.reg .b32 	%r<26>;
	.reg .b64 	%rd<7>;

	ld.param.u64 	%rd3, [_Z12reductionMinPi_param_0];
	cvta.to.global.u64 	%rd1, %rd3;
	mov.u32 	%r12, %ctaid.x;
	mov.u32 	%r13, %ntid.x;
	mov.u32 	%r14, %tid.x;
	mad.lo.s32 	%r1, %r12, %r13, %r14;
	mov.u32 	%r15, %nctaid.x;
	mul.lo.s32 	%r2, %r13, %r15;
	mov.b32 	%r23, 1;
$L__BB1_1:
	add.s32 	%r4, %r1, %r23;
	setp.gt.u32 	%p1, %r4, 32767;
	@%p1 bra 	$L__BB1_6;
	mov.b32 	%r25, 0;
	mul.wide.s32 	%rd5, %r23, 4;
	mov.u32 	%r24, %r1;
$L__BB1_3:
	shl.b32 	%r17, %r24, 1;
	mul.wide.s32 	%rd4, %r17, 4;
	add.s64 	%rd2, %rd1, %rd4;
	ld.global.u32 	%r18, [%rd2];
	add.s64 	%rd6, %rd2, %rd5;
	ld.global.u32 	%r7, [%rd6];
	setp.le.s32 	%p2, %r18, %r7;
	@%p2 bra 	$L__BB1_5;
	st.global.u32 	[%rd2], %r7;
$L__BB1_5:
	add.s32 	%r8, %r25, 1;
	mad.lo.s32 	%r19, %r2, %r25, %r2;
	add.s32 	%r24, %r19, %r1;
	add.s32 	%r20, %r4, %r19;
	setp.lt.u32 	%p3, %r20, 32768;
	mov.u32 	%r25, %r8;
	@%p3 bra 	$L__BB1_3;
$L__BB1_6:
	bar.sync 	0;
	shl.b32 	%r10, %r23, 1;
	add.s32 	%r21, %r10, -1;
	and.b32  	%r22, %r21, %r1;
	setp.eq.s32 	%p4, %r22, 0;
	setp.lt.u32 	%p5, %r23, 16384;
	and.pred  	%p6, %p5, %p4;
	mov.u32 	%r23, %r10;
	@%p6 bra 	$L__BB1_1;
	ret;

}
	// .globl	_Z12reductionSumPi
.visible .entry _Z12reductionSumPi(
	.param .u64 .ptr .align 1 _Z12reductionSumPi_param_0
)
{
	.reg .pred 	%p<6>;
	.reg .b32 	%r<28>;
	.reg .b64 	%rd<7>;

	ld.param.u64 	%rd2, [_Z12reductionSumPi_param_0];
	cvta.to.global.u64 	%rd1, %rd2;
	mov.u32 	%r11, %ctaid.x;
	mov.u32 	%r12, %ntid.x;
	mov.u32 	%r13, %tid.x;
	mad.lo.s32 	%r1, %r11, %r12, %r13;
	mov.u32 	%r14, %nctaid.x;
	mul.lo.s32 	%r2, %r12, %r14;
	mov.b32 	%r25, 1;
$L__BB2_1:
	add.s32 	%r4, %r1, %r25;
	setp.gt.u32 	%p1, %r4, 32767;
	@%p1 bra 	$L__BB2_4;
	mov.b32 	%r27, 0;
	mov.u32 	%r26, %r1;
$L__BB2_3:
	shl.b32 	%r16, %r26, 1;
	add.s32 	%r17, %r16, %r25;
	mul.wide.s32 	%rd3, %r17, 4;
	add.s64 	%rd4, %rd1, %rd3;
	ld.global.u32 	%r18, [%rd4];
	mul.wide.s32 	%rd5, %r16, 4;
	add.s64 	%rd6, %rd1, %rd5;
	ld.global.u32 	%r19, [%rd6];
	add.s32 	%r20, %r19, %r18;
	st.global.u32 	[%rd6], %r20;
	add.s32 	%r7, %r27, 1;
	mad.lo.s32 	%r21, %r2, %r27, %r2;
	add.s32 	%r26, %r21, %r1;
	add.s32 	%r22, %r4, %r21;
	setp.lt.u32 	%p2, %r22, 32768;
	mov.u32 	%r27, %r7;
	@%p2 bra 	$L__BB2_3;
$L__BB2_4:
	bar.sync 	0;
	shl.b32 	%r9, %r25, 1;
	add.s32 	%r23, %r9, -1;
	and.b32  	%r24, %r23, %r1;
	setp.eq.s32 	%p3, %r24, 0;
	setp.lt.u32 	%p4, %r25, 16384;
	and.pred  	%p5, %p4, %p3;
	mov.u32 	%r25, %r9;
	@%p5 bra 	$L__BB2_1;
	ret;

}
	// .globl	_Z17reductionMultiplyPi
.visible .entry _Z17reductionMultiplyPi(
	.param .u64 .ptr .align 1 _Z17reductionMultiplyPi_param_0
)
{
	.reg .pred 	%p<6>;
	.reg .b32 	%r<28>;
	.reg .b64 	%rd<7>;

	ld.param.u64 	%rd2, [_Z17reductionMultiplyPi_param_0];
	cvta.to.global.u64 	%rd1, %rd2;
	mov.u32 	%r11, %ctaid.x;
	mov.u32 	%r12, %ntid.x;
	mov.u32 	%r13, %tid.x;
	mad.lo.s32 	%r1, %r11, %r12, %r13;
	mov.u32 	%r14, %nctaid.x;
	mul.lo.s32 	%r2, %r12, %r14;
	mov.b32 	%r25, 1;
$L__BB3_1:
	add.s32 	%r4, %r1, %r25;
	setp.gt.u32 	%p1, %r4, 32767;
	@%p1 bra 	$L__BB3_4;
	mov.b32 	%r27, 0;
	mov.u32 	%r26, %r1;
$L__BB3_3:
	shl.b32 	%r16, %r26, 1;
	add.s32 	%r17, %r16, %r25;
	mul.wide.s32 	%rd3, %r17, 4;
	add.s64 	%rd4, %rd1, %rd3;
	ld.global.u32 	%r18, [%rd4];
	mul.wide.s32 	%rd5, %r16, 4;
	add.s64 	%rd6, %rd1, %rd5;
	ld.global.u32 	%r19, [%rd6];
	mul.lo.s32 	%r20, %r19, %r18;
	st.global.u32 	[%rd6], %r20;
	add.s32 	%r7, %r27, 1;
	mad.lo.s32 	%r21, %r2, %r27, %r2;
	add.s32 	%r26, %r21, %r1;
	add.s32 	%r22, %r4, %r21;
	setp.lt.u32 	%p2, %r22, 32768;
	mov.u32 	%r27, %r7;
	@%p2 bra 	$L__BB3_3;
$L__BB3_4:
	bar.sync 	0;
	shl.b32 	%r9, %r25, 1;
	add.s32 	%r23, %r9, -1;
	and.b32  	%r24, %r23, %r1;
	setp.eq.s32 	%p3, %r24, 0;
	setp.lt.u32 	%p4, %r25, 16384;
	and.pred  	%p5, %p4, %p3;
	mov.u32 	%r25, %r9;
	@%p5 bra 	$L__BB3_1;
	ret;

}


// ===== COMPILED SASS (sm_100) =====

	.target	sm_100

	.elftype	@"ET_EXEC"


//--------------------- .note.nv.tkinfo           --------------------------
	.section	.note.nv.tkinfo,"",@"SHT_NOTE"
	.sectionflags	@"SHF_NOTE_NV_TKINFO"
	.tkinfo
        /*0018*/ 	.word	0x00000002
        /*0030*/ 	.string	""
        /*0030*/ 	.string	"ptxas"
        /*0030*/ 	.string	"Cuda compilation tools, release 13.0, V13.0.88"
        /*0030*/ 	.string	"Build cuda_13.0.r13.0/compiler.36424714_0"
        /*0030*/ 	.string	"-arch sm_100 -m 64 "



//--------------------- .note.nv.cuinfo           --------------------------
	.section	.note.nv.cuinfo,"",@"SHT_NOTE"
	.sectionflags	@"SHF_NOTE_NV_CUINFO"
        /*0018*/ 	.short	0x0002
        /*001a*/ 	.short	0x0064
        /*001c*/ 	.short	0x0082
	.zero		2


//--------------------- .nv.info                  --------------------------
	.section	.nv.info,"",@"SHT_CUDA_INFO"
	.align	4


	//----- nvinfo : EIATTR_REGCOUNT
	.align		4
        /*0000*/ 	.byte	0x04, 0x2f
        /*0002*/ 	.short	(.L_1 - .L_0)
	.align		4
.L_0:
        /*0004*/ 	.word	index@(_Z12reductionMaxPi)
        /*0008*/ 	.word	0x00000010


	//----- nvinfo : EIATTR_FRAME_SIZE
	.align		4
.L_1:
        /*000c*/ 	.byte	0x04, 0x11
        /*000e*/ 	.short	(.L_3 - .L_2)
	.align		4
.L_2:
        /*0010*/ 	.word	index@(_Z12reductionMaxPi)
        /*0014*/ 	.word	0x00000000


	//----- nvinfo : EIATTR_REGCOUNT
	.align		4
.L_3:
        /*0018*/ 	.byte	0x04, 0x2f
        /*001a*/ 	.short	(.L_5 - .L_4)
	.align		4
.L_4:
        /*001c*/ 	.word	index@(_Z12reductionMinPi)
        /*0020*/ 	.word	0x00000010


	//----- nvinfo : EIATTR_FRAME_SIZE
	.align		4
.L_5:
        /*0024*/ 	.byte	0x04, 0x11
        /*0026*/ 	.short	(.L_7 - .L_6)
	.align		4
.L_6:
        /*0028*/ 	.word	index@(_Z12reductionMinPi)
        /*002c*/ 	.word	0x00000000


	//----- nvinfo : EIATTR_REGCOUNT
	.align		4
.L_7:
        /*0030*/ 	.byte	0x04, 0x2f
        /*0032*/ 	.short	(.L_9 - .L_8)
	.align		4
.L_8:
        /*0034*/ 	.word	index@(_Z12reductionSumPi)
        /*0038*/ 	.word	0x00000012


	//----- nvinfo : EIATTR_FRAME_SIZE
	.align		4
.L_9:
        /*003c*/ 	.byte	0x04, 0x11
        /*003e*/ 	.short	(.L_11 - .L_10)
	.align		4
.L_10:
        /*0040*/ 	.word	index@(_Z12reductionSumPi)
        /*0044*/ 	.word	0x00000000


	//----- nvinfo : EIATTR_REGCOUNT
	.align		4
.L_11:
        /*0048*/ 	.byte	0x04, 0x2f
        /*004a*/ 	.short	(.L_13 - .L_12)
	.align		4
.L_12:
        /*004c*/ 	.word	index@(_Z17reductionMultiplyPi)
        /*0050*/ 	.word	0x00000012


	//----- nvinfo : EIATTR_FRAME_SIZE
	.align		4
.L_13:
        /*0054*/ 	.byte	0x04, 0x11
        /*0056*/ 	.short	(.L_15 - .L_14)
	.align		4
.L_14:
        /*0058*/ 	.word	index@(_Z17reductionMultiplyPi)
        /*005c*/ 	.word	0x00000000


	//----- nvinfo : EIATTR_MIN_STACK_SIZE
	.align		4
.L_15:
        /*0060*/ 	.byte	0x04, 0x12
        /*0062*/ 	.short	(.L_17 - .L_16)
	.align		4
.L_16:
        /*0064*/ 	.word	index@(_Z17reductionMultiplyPi)
        /*0068*/ 	.word	0x00000000


	//----- nvinfo : EIATTR_MIN_STACK_SIZE
	.align		4
.L_17:
        /*006c*/ 	.byte	0x04, 0x12
        /*006e*/ 	.short	(.L_19 - .L_18)
	.align		4
.L_18:
        /*0070*/ 	.word	index@(_Z12reductionSumPi)
        /*0074*/ 	.word	0x00000000


	//----- nvinfo : EIATTR_MIN_STACK_SIZE
	.align		4
.L_19:
        /*0078*/ 	.byte	0x04, 0x12
        /*007a*/ 	.short	(.L_21 - .L_20)
	.align		4
.L_20:
        /*007c*/ 	.word	index@(_Z12reductionMinPi)
        /*0080*/ 	.word	0x00000000


	//----- nvinfo : EIATTR_MIN_STACK_SIZE
	.align		4
.L_21:
        /*0084*/ 	.byte	0x04, 0x12
        /*0086*/ 	.short	(.L_23 - .L_22)
	.align		4
.L_22:
        /*0088*/ 	.word	index@(_Z12reductionMaxPi)
        /*008c*/ 	.word	0x00000000
.L_23:


//--------------------- .nv.compat                --------------------------
	.section	.nv.compat,"",@"SHT_CUDA_COMPAT_INFO"
	.align	4
        /*0000*/ 	.byte	0x02, 0x09, 0x00, 0x00, 0x02, 0x02, 0x01, 0x00, 0x02, 0x05, 0x05, 0x00, 0x03, 0x07, 0x01, 0x01
        /*0010*/ 	.byte	0x02, 0x03, 0x00, 0x00, 0x02, 0x06, 0x01, 0x00, 0x04, 0x0b, 0x08, 0x00, 0x09, 0x00, 0x00, 0x00
        /*0020*/ 	.byte	0x00, 0x00, 0x00, 0x00


//--------------------- .nv.info._Z17reductionMultiplyPi --------------------------
	.section	.nv.info._Z17reductionMultiplyPi,"",@"SHT_CUDA_INFO"
	.sectionflags	@""
	.align	4


	//----- nvinfo : EIATTR_CUDA_API_VERSION
	.align		4
        /*0000*/ 	.byte	0x04, 0x37
        /*0002*/ 	.short	(.L_25 - .L_24)
.L_24:
        /*0004*/ 	.word	0x00000082


	//----- nvinfo : EIATTR_KPARAM_INFO
	.align		4
.L_25:
        /*0008*/ 	.byte	0x04, 0x17
        /*000a*/ 	.short	(.L_27 - .L_26)
.L_26:
        /*000c*/ 	.word	0x00000000
        /*0010*/ 	.short	0x0000
        /*0012*/ 	.short	0x0000
        /*0014*/ 	.byte	0x00, 0xf5, 0x21, 0x00


	//----- nvinfo : EIATTR_SPARSE_MMA_MASK
	.align		4
.L_27:
        /*0018*/ 	.byte	0x03, 0x50
        /*001a*/ 	.short	0x0000


	//----- nvinfo : EIATTR_MAXREG_COUNT
	.align		4
        /*001c*/ 	.byte	0x03, 0x1b
        /*001e*/ 	.short	0x00ff


	//----- nvinfo : EIATTR_NUM_BARRIERS
	.align		4
        /*0020*/ 	.byte	0x02, 0x4c
        /*0022*/ 	.byte	0x01
	.zero		1


	//----- nvinfo : EIATTR_MERCURY_ISA_VERSION
	.align		4
        /*0024*/ 	.byte	0x03, 0x5f
        /*0026*/ 	.short	0x0101


	//----- nvinfo : EIATTR_VRC_CTA_INIT_COUNT
	.align		4
        /*0028*/ 	.byte	0x02, 0x4a
	.zero		1
	.zero		1


	//----- nvinfo : EIATTR_EXIT_INSTR_OFFSETS
	.align		4
        /*002c*/ 	.byte	0x04, 0x1c
        /*002e*/ 	.short	(.L_29 - .L_28)


	//   ....[0]....
.L_28:
        /*0030*/ 	.word	0x00000250


	//----- nvinfo : EIATTR_CRS_STACK_SIZE
	.align		4
.L_29:
        /*0034*/ 	.byte	0x04, 0x1e
        /*0036*/ 	.short	(.L_31 - .L_30)
.L_30:
        /*0038*/ 	.word	0x00000000


	//----- nvinfo : EIATTR_CBANK_PARAM_SIZE
	.align		4
.L_31:
        /*003c*/ 	.byte	0x03, 0x19
        /*003e*/ 	.short	0x0008


	//----- nvinfo : EIATTR_PARAM_CBANK
	.align		4
        /*0040*/ 	.byte	0x04, 0x0a
        /*0042*/ 	.short	(.L_33 - .L_32)
	.align		4
.L_32:
        /*0044*/ 	.word	index@(.nv.constant0._Z17reductionMultiplyPi)
        /*0048*/ 	.short	0x0380
        /*004a*/ 	.short	0x0008


	//----- nvinfo : EIATTR_SW_WAR
	.align		4
.L_33:
        /*004c*/ 	.byte	0x04, 0x36
        /*004e*/ 	.short	(.L_35 - .L_34)
.L_34:
        /*0050*/ 	.word	0x00000008
.L_35:


//--------------------- .nv.info._Z12reductionSumPi --------------------------
	.section	.nv.info._Z12reductionSumPi,"",@"SHT_CUDA_INFO"
	.sectionflags	@""
	.align	4


	//----- nvinfo : EIATTR_CUDA_API_VERSION
	.align		4
        /*0000*/ 	.byte	0x04, 0x37
        /*0002*/ 	.short	(.L_37 - .L_36)
.L_36:
        /*0004*/ 	.word	0x00000082


	//----- nvinfo : EIATTR_KPARAM_INFO
	.align		4
.L_37:
        /*0008*/ 	.byte	0x04, 0x17
        /*000a*/ 	.short	(.L_39 - .L_38)
.L_38:
        /*000c*/ 	.word	0x00000000
        /*0010*/ 	.short	0x0000
        /*0012*/ 	.short	0x0000
        /*0014*/ 	.byte	0x00, 0xf5, 0x21, 0x00


	//----- nvinfo : EIATTR_SPARSE_MMA_MASK
	.align		4
.L_39:
        /*0018*/ 	.byte	0x03, 0x50
        /*001a*/ 	.short	0x0000


	//----- nvinfo : EIATTR_MAXREG_COUNT
	.align		4
        /*001c*/ 	.byte	0x03, 0x1b
        /*001e*/ 	.short	0x00ff


	//----- nvinfo : EIATTR_NUM_BARRIERS
	.align		4
        /*0020*/ 	.byte	0x02, 0x4c
        /*0022*/ 	.byte	0x01
	.zero		1


	//----- nvinfo : EIATTR_MERCURY_ISA_VERSION
	.align		4
        /*0024*/ 	.byte	0x03, 0x5f
        /*0026*/ 	.short	0x0101


	//----- nvinfo : EIATTR_VRC_CTA_INIT_COUNT
	.align		4
        /*0028*/ 	.byte	0x02, 0x4a
	.zero		1
	.zero		1


	//----- nvinfo : EIATTR_EXIT_INSTR_OFFSETS
	.align		4
        /*002c*/ 	.byte	0x04, 0x1c
        /*002e*/ 	.short	(.L_41 - .L_40)


	//   ....[0]....
.L_40:
        /*0030*/ 	.word	0x00000250


	//----- nvinfo : EIATTR_CRS_STACK_SIZE
	.align		4
.L_41:
        /*0034*/ 	.byte	0x04, 0x1e
        /*0036*/ 	.short	(.L_43 - .L_42)
.L_42:
        /*0038*/ 	.word	0x00000000


	//----- nvinfo : EIATTR_CBANK_PARAM_SIZE
	.align		4
.L_43:
        /*003c*/ 	.byte	0x03, 0x19
        /*003e*/ 	.short	0x0008


	//----- nvinfo : EIATTR_PARAM_CBANK
	.align		4
        /*0040*/ 	.byte	0x04, 0x0a
        /*0042*/ 	.short	(.L_45 - .L_44)
	.align		4
.L_44:
        /*0044*/ 	.word	index@(.nv.constant0._Z12reductionSumPi)
        /*0048*/ 	.short	0x0380
        /*004a*/ 	.short	0x0008


	//----- nvinfo : EIATTR_SW_WAR
	.align		4
.L_45:
        /*004c*/ 	.byte	0x04, 0x36
        /*004e*/ 	.short	(.L_47 - .L_46)
.L_46:
        /*0050*/ 	.word	0x00000008
.L_47:


//--------------------- .nv.info._Z12reductionMinPi --------------------------
	.section	.nv.info._Z12reductionMinPi,"",@"SHT_CUDA_INFO"
	.sectionflags	@""
	.align	4


	//----- nvinfo : EIATTR_CUDA_API_VERSION
	.align		4
        /*0000*/ 	.byte	0x04, 0x37
        /*0002*/ 	.short	(.L_49 - .L_48)
.L_48:
        /*0004*/ 	.word	0x00000082


	//----- nvinfo : EIATTR_KPARAM_INFO
	.align		4
.L_49:
        /*0008*/ 	.byte	0x04, 0x17
        /*000a*/ 	.short	(.L_51 - .L_50)
.L_50:
        /*000c*/ 	.word	0x00000000
        /*0010*/ 	.short	0x0000
        /*0012*/ 	.short	0x0000
        /*0014*/ 	.byte	0x00, 0xf5, 0x21, 0x00


	//----- nvinfo : EIATTR_SPARSE_MMA_MASK
	.align		4
.L_51:
        /*0018*/ 	.byte	0x03, 0x50
        /*001a*/ 	.short	0x0000


	//----- nvinfo : EIATTR_MAXREG_COUNT
	.align		4
        /*001c*/ 	.byte	0x03, 0x1b
        /*001e*/ 	.short	0x00ff


	//----- nvinfo : EIATTR_NUM_BARRIERS
	.align		4
        /*0020*/ 	.byte	0x02, 0x4c
        /*0022*/ 	.byte	0x01
	.zero		1


	//----- nvinfo : EIATTR_MERCURY_ISA_VERSION
	.align		4
        /*0024*/ 	.byte	0x03, 0x5f
        /*0026*/ 	.short	0x0101


	//----- nvinfo : EIATTR_VRC_CTA_INIT_COUNT
	.align		4
        /*0028*/ 	.byte	0x02, 0x4a
	.zero		1
	.zero		1


	//----- nvinfo : EIATTR_EXIT_INSTR_OFFSETS
	.align		4
        /*002c*/ 	.byte	0x04, 0x1c
        /*002e*/ 	.short	(.L_53 - .L_52)


	//   ....[0]....
.L_52:
        /*0030*/ 	.word	0x00000240


	//----- nvinfo : EIATTR_CRS_STACK_SIZE
	.align		4
.L_53:
        /*0034*/ 	.byte	0x04, 0x1e
        /*0036*/ 	.short	(.L_55 - .L_54)
.L_54:
        /*0038*/ 	.word	0x00000000


	//----- nvinfo : EIATTR_CBANK_PARAM_SIZE
	.align		4
.L_55:
        /*003c*/ 	.byte	0x03, 0x19
        /*003e*/ 	.short	0x0008


	//----- nvinfo : EIATTR_PARAM_CBANK
	.align		4
        /*0040*/ 	.byte	0x04, 0x0a
        /*0042*/ 	.short	(.L_57 - .L_56)
	.align		4
.L_56:
        /*0044*/ 	.word	index@(.nv.constant0._Z12reductionMinPi)
        /*0048*/ 	.short	0x0380
        /*004a*/ 	.short	0x0008


	//----- nvinfo : EIATTR_SW_WAR
	.align		4
.L_57:
        /*004c*/ 	.byte	0x04, 0x36
        /*004e*/ 	.short	(.L_59 - .L_58)
.L_58:
        /*0050*/ 	.word	0x00000008
.L_59:


//--------------------- .nv.info._Z12reductionMaxPi --------------------------
	.section	.nv.info._Z12reductionMaxPi,"",@"SHT_CUDA_INFO"
	.sectionflags	@""
	.align	4


	//----- nvinfo : EIATTR_CUDA_API_VERSION
	.align		4
        /*0000*/ 	.byte	0x04, 0x37
        /*0002*/ 	.short	(.L_61 - .L_60)
.L_60:
        /*0004*/ 	.word	0x00000082


	//----- nvinfo : EIATTR_KPARAM_INFO
	.align		4
.L_61:
        /*0008*/ 	.byte	0x04, 0x17
        /*000a*/ 	.short	(.L_63 - .L_62)
.L_62:
        /*000c*/ 	.word	0x00000000
        /*0010*/ 	.short	0x0000
        /*0012*/ 	.short	0x0000
        /*0014*/ 	.byte	0x00, 0xf5, 0x21, 0x00


	//----- nvinfo : EIATTR_SPARSE_MMA_MASK
	.align		4
.L_63:
        /*0018*/ 	.byte	0x03, 0x50
        /*001a*/ 	.short	0x0000


	//----- nvinfo : EIATTR_MAXREG_COUNT
	.align		4
        /*001c*/ 	.byte	0x03, 0x1b
        /*001e*/ 	.short	0x00ff


	//----- nvinfo : EIATTR_NUM_BARRIERS
	.align		4
        /*0020*/ 	.byte	0x02, 0x4c
        /*0022*/ 	.byte	0x01
	.zero		1


	//----- nvinfo : EIATTR_MERCURY_ISA_VERSION
	.align		4
        /*0024*/ 	.byte	0x03, 0x5f
        /*0026*/ 	.short	0x0101


	//----- nvinfo : EIATTR_VRC_CTA_INIT_COUNT
	.align		4
        /*0028*/ 	.byte	0x02, 0x4a
	.zero		1
	.zero		1


	//----- nvinfo : EIATTR_EXIT_INSTR_OFFSETS
	.align		4
        /*002c*/ 	.byte	0x04, 0x1c
        /*002e*/ 	.short	(.L_65 - .L_64)


	//   ....[0]....
.L_64:
        /*0030*/ 	.word	0x00000240


	//----- nvinfo : EIATTR_CRS_STACK_SIZE
	.align		4
.L_65:
        /*0034*/ 	.byte	0x04, 0x1e
        /*0036*/ 	.short	(.L_67 - .L_66)
.L_66:
        /*0038*/ 	.word	0x00000000


	//----- nvinfo : EIATTR_CBANK_PARAM_SIZE
	.align		4
.L_67:
        /*003c*/ 	.byte	0x03, 0x19
        /*003e*/ 	.short	0x0008


	//----- nvinfo : EIATTR_PARAM_CBANK
	.align		4
        /*0040*/ 	.byte	0x04, 0x0a
        /*0042*/ 	.short	(.L_69 - .L_68)
	.align		4
.L_68:
        /*0044*/ 	.word	index@(.nv.constant0._Z12reductionMaxPi)
        /*0048*/ 	.short	0x0380
        /*004a*/ 	.short	0x0008


	//----- nvinfo : EIATTR_SW_WAR
	.align		4
.L_69:
        /*004c*/ 	.byte	0x04, 0x36
        /*004e*/ 	.short	(.L_71 - .L_70)
.L_70:
        /*0050*/ 	.word	0x00000008
.L_71:


//--------------------- .nv.callgraph             --------------------------
	.section	.nv.callgraph,"",@"SHT_CUDA_CALLGRAPH"
	.align	4
	.sectionentsize	8
	.align		4
        /*0000*/ 	.word	0x00000000
	.align		4
        /*0004*/ 	.word	0xffffffff
	.align		4
        /*0008*/ 	.word	0x00000000
	.align		4
        /*000c*/ 	.word	0xfffffffe
	.align		4
        /*0010*/ 	.word	0x00000000
	.align		4
        /*0014*/ 	.word	0xfffffffd
	.align		4
        /*0018*/ 	.word	0x00000000
	.align		4
        /*001c*/ 	.word	0xfffffffc


//--------------------- .text._Z17reductionMultiplyPi --------------------------
	.section	.text._Z17reductionMultiplyPi,"ax",@progbits
	.align	128
        .global         _Z17reductionMultiplyPi
        .type           _Z17reductionMultiplyPi,@function
        .size           _Z17reductionMultiplyPi,(.L_x_16 - _Z17reductionMultiplyPi)
        .other          _Z17reductionMultiplyPi,@"STO_CUDA_ENTRY STV_DEFAULT"
_Z17reductionMultiplyPi:
.text._Z17reductionMultiplyPi:
[----:B------:R-:W-:Y:S01]  /*0000*/  LDC R1, c[0x0][0x37c] ;  /* 0x0000df00ff017b82 */ /* 0x000fe20000000800 */
[----:B------:R-:W0:Y:S07]  /*0010*/  S2R R3, SR_TID.X ;  /* 0x0000000000037919 */ /* 0x000e2e0000002100 */
[----:B------:R-:W0:Y:S01]  /*0020*/  S2UR UR6, SR_CTAID.X ;  /* 0x00000000000679c3 */ /* 0x000e220000002500 */
[----:B------:R-:W-:Y:S01]  /*0030*/  HFMA2 R9, -RZ, RZ, 0, 5.9604644775390625e-08 ;  /* 0x00000001ff097431 */ /* 0x000fe200000001ff */
[----:B------:R-:W1:Y:S06]  /*0040*/  LDCU.64 UR4, c[0x0][0x358] ;  /* 0x00006b00ff0477ac */ /* 0x000e6c0008000a00 */
[----:B------:R-:W0:Y:S01]  /*0050*/  LDC R8, c[0x0][0x360] ;  /* 0x0000d800ff087b82 */ /* 0x000e220000000800 */
[----:B------:R-:W2:Y:S01]  /*0060*/  LDCU UR7, c[0x0][0x370] ;  /* 0x00006e00ff0777ac */ /* 0x000ea20008000800 */
[----:B0-----:R-:W-:-:S02]  /*0070*/  IMAD R0, R8, UR6, R3 ;  /* 0x0000000608007c24 */ /* 0x001fc4000f8e0203 */
[----:B-12---:R-:W-:-:S07]  /*0080*/  IMAD R8, R8, UR7, RZ ;  /* 0x0000000708087c24 */ /* 0x006fce000f8e02ff */
.L_x_2:
[----:B------:R-:W-:-:S05]  /*0090*/  IMAD.IADD R12, R0, 0x1, R9 ;  /* 0x00000001000c7824 */ /* 0x000fca00078e0209 */
[----:B------:R-:W-:-:S13]  /*00a0*/  ISETP.GT.U32.AND P0, PT, R12, 0x7fff, PT ;  /* 0x00007fff0c00780c */ /* 0x000fda0003f04070 */
[----:B-1----:R-:W-:Y:S05]  /*00b0*/  @P0 BRA `(.L_x_0) ;  /* 0x0000000000440947 */ /* 0x002fea0003800000 */
[----:B------:R-:W0:Y:S01]  /*00c0*/  LDC.64 R2, c[0x0][0x380] ;  /* 0x0000e000ff027b82 */ /* 0x000e220000000a00 */
[----:B------:R-:W-:Y:S01]  /*00d0*/  MOV R11, RZ ;  /* 0x000000ff000b7202 */ /* 0x000fe20000000f00 */
[----:B------:R-:W-:-:S07]  /*00e0*/  IMAD.MOV.U32 R10, RZ, RZ, R0 ;  /* 0x000000ffff0a7224 */ /* 0x000fce00078e0000 */
.L_x_1:
[----:B-1----:R-:W-:-:S05]  /*00f0*/  SHF.L.U32 R6, R10, 0x1, RZ ;  /* 0x000000010a067819 */ /* 0x002fca00000006ff */
[C---:B------:R-:W-:Y:S02]  /*0100*/  IMAD.IADD R5, R6.reuse, 0x1, R9 ;  /* 0x0000000106057824 */ /* 0x040fe400078e0209 */
[----:B0-----:R-:W-:-:S04]  /*0110*/  IMAD.WIDE R6, R6, 0x4, R2 ;  /* 0x0000000406067825 */ /* 0x001fc800078e0202 */
[----:B------:R-:W-:Y:S01]  /*0120*/  IMAD.WIDE R4, R5, 0x4, R2 ;  /* 0x0000000405047825 */ /* 0x000fe200078e0202 */
[----:B------:R-:W2:Y:S05]  /*0130*/  LDG.E R13, desc[UR4][R6.64] ;  /* 0x00000004060d7981 */ /* 0x000eaa000c1e1900 */
[----:B------:R-:W2:Y:S01]  /*0140*/  LDG.E R4, desc[UR4][R4.64] ;  /* 0x0000000404047981 */ /* 0x000ea2000c1e1900 */
[----:B------:R-:W-:Y:S02]  /*0150*/  IMAD R15, R8, R11, R8 ;  /* 0x0000000b080f7224 */ /* 0x000fe400078e0208 */
[----:B------:R-:W-:-:S03]  /*0160*/  VIADD R11, R11, 0x1 ;  /* 0x000000010b0b7836 */ /* 0x000fc60000000000 */
[----:B------:R-:W-:-:S04]  /*0170*/  IADD3 R10, PT, PT, R12, R15, RZ ;  /* 0x0000000f0c0a7210 */ /* 0x000fc80007ffe0ff */
[----:B------:R-:W-:Y:S02]  /*0180*/  ISETP.GE.U32.AND P0, PT, R10, 0x8000, PT ;  /* 0x000080000a00780c */ /* 0x000fe40003f06070 */
[----:B------:R-:W-:Y:S01]  /*0190*/  IADD3 R10, PT, PT, R0, R15, RZ ;  /* 0x0000000f000a7210 */ /* 0x000fe20007ffe0ff */
[----:B--2---:R-:W-:-:S05]  /*01a0*/  IMAD R13, R4, R13, RZ ;  /* 0x0000000d040d7224 */ /* 0x004fca00078e02ff */
[----:B------:R1:W-:Y:S05]  /*01b0*/  STG.E desc[UR4][R6.64], R13 ;  /* 0x0000000d06007986 */ /* 0x0003ea000c101904 */
[----:B------:R-:W-:Y:S05]  /*01c0*/  @!P0 BRA `(.L_x_1) ;  /* 0xfffffffc00c88947 */ /* 0x000fea000383ffff */
.L_x_0:
[C---:B------:R-:W-:Y:S01]  /*01d0*/  IMAD.SHL.U32 R2, R9.reuse, 0x2, RZ ;  /* 0x0000000209027824 */ /* 0x040fe200078e00ff */
[----:B------:R-:W-:Y:S01]  /*01e0*/  ISETP.LT.U32.AND P1, PT, R9, 0x4000, PT ;  /* 0x000040000900780c */ /* 0x000fe20003f21070 */
[----:B------:R-:W-:Y:S05]  /*01f0*/  WARPSYNC.ALL ;  /* 0x0000000000007948 */ /* 0x000fea0003800000 */
[----:B------:R-:W-:Y:S01]  /*0200*/  IADD3 R3, PT, PT, R2, -0x1, RZ ;  /* 0xffffffff02037810 */ /* 0x000fe20007ffe0ff */
[----:B------:R-:W-:Y:S01]  /*0210*/  BAR.SYNC.DEFER_BLOCKING 0x0 ;  /* 0x0000000000007b1d */ /* 0x000fe20000010000 */
[----:B------:R-:W-:Y:S02]  /*0220*/  MOV R9, R2 ;  /* 0x0000000200097202 */ /* 0x000fe40000000f00 */
[----:B------:R-:W-:-:S13]  /*0230*/  LOP3.LUT P0, RZ, R3, R0, RZ, 0xc0, !PT ;  /* 0x0000000003ff7212 */ /* 0x000fda000780c0ff */
[----:B------:R-:W-:Y:S05]  /*0240*/  @!P0 BRA P1, `(.L_x_2) ;  /* 0xfffffffc00908947 */ /* 0x000fea000083ffff */
[----:B------:R-:W-:Y:S05]  /*0250*/  EXIT ;  /* 0x000000000000794d */ /* 0x000fea0003800000 */
.L_x_3:
[----:B------:R-:W-:-:S00]  /*0260*/  BRA `(.L_x_3) ;  /* 0xfffffffc00fc7947 */ /* 0x000fc0000383ffff */
[----:B------:R-:W-:-:S00]  /*0270*/  NOP ;  /* 0x0000000000007918 */ /* 0x000fc00000000000 */
        /* <DEDUP_REMOVED lines=8> */
.L_x_16:


//--------------------- .text._Z12reductionSumPi  --------------------------
	.section	.text._Z12reductionSumPi,"ax",@progbits
	.align	128
        .global         _Z12reductionSumPi
        .type           _Z12reductionSumPi,@function
        .size           _Z12reductionSumPi,(.L_x_17 - _Z12reductionSumPi)
        .other          _Z12reductionSumPi,@"STO_CUDA_ENTRY STV_DEFAULT"
_Z12reductionSumPi:
.text._Z12reductionSumPi:
        /* <DEDUP_REMOVED lines=9> */
.L_x_6:
[----:B------:R-:W-:-:S04]  /*0090*/  IADD3 R12, PT, PT, R0, R9, RZ ;  /* 0x00000009000c7210 */ /* 0x000fc80007ffe0ff */
[----:B------:R-:W-:-:S13]  /*00a0*/  ISETP.GT.U32.AND P0, PT, R12, 0x7fff, PT ;  /* 0x00007fff0c00780c */ /* 0x000fda0003f04070 */
[----:B-1----:R-:W-:Y:S05]  /*00b0*/  @P0 BRA `(.L_x_4) ;  /* 0x0000000000440947 */ /* 0x002fea0003800000 */
[----:B------:R-:W0:Y:S01]  /*00c0*/  LDC.64 R2, c[0x0][0x380] ;  /* 0x0000e000ff027b82 */ /* 0x000e220000000a00 */
[----:B------:R-:W-:Y:S01]  /*00d0*/  IMAD.MOV.U32 R11, RZ, RZ, RZ ;  /* 0x000000ffff0b7224 */ /* 0x000fe200078e00ff */
[----:B------:R-:W-:-:S07]  /*00e0*/  MOV R10, R0 ;  /* 0x00000000000a7202 */ /* 0x000fce0000000f00 */
.L_x_5:
[----:B-1----:R-:W-:-:S05]  /*00f0*/  IMAD.SHL.U32 R6, R10, 0x2, RZ ;  /* 0x000000020a067824 */ /* 0x002fca00078e00ff */
[C---:B------:R-:W-:Y:S01]  /*0100*/  IADD3 R5, PT, PT, R6.reuse, R9, RZ ;  /* 0x0000000906057210 */ /* 0x040fe20007ffe0ff */
        /* <DEDUP_REMOVED lines=9> */
[----:B--2---:R-:W-:-:S05]  /*01a0*/  IMAD.IADD R13, R4, 0x1, R13 ;  /* 0x00000001040d7824 */ /* 0x004fca00078e020d */
[----:B------:R1:W-:Y:S05]  /*01b0*/  STG.E desc[UR4][R6.64], R13 ;  /* 0x0000000d06007986 */ /* 0x0003ea000c101904 */
[----:B------:R-:W-:Y:S05]  /*01c0*/  @!P0 BRA `(.L_x_5) ;  /* 0xfffffffc00c88947 */ /* 0x000fea000383ffff */
.L_x_4:
[C---:B------:R-:W-:Y:S01]  /*01d0*/  IMAD.SHL.U32 R2, R9.reuse, 0x2, RZ ;  /* 0x0000000209027824 */ /* 0x040fe200078e00ff */
[----:B------:R-:W-:Y:S01]  /*01e0*/  ISETP.LT.U32.AND P1, PT, R9, 0x4000, PT ;  /* 0x000040000900780c */ /* 0x000fe20003f21070 */
[----:B------:R-:W-:Y:S05]  /*01f0*/  WARPSYNC.ALL ;  /* 0x0000000000007948 */ /* 0x000fea0003800000 */
[----:B------:R-:W-:Y:S01]  /*0200*/  IADD3 R3, PT, PT, R2, -0x1, RZ ;  /* 0xffffffff02037810 */ /* 0x000fe20007ffe0ff */
[----:B------:R-:W-:Y:S01]  /*0210*/  BAR.SYNC.DEFER_BLOCKING 0x0 ;  /* 0x0000000000007b1d */ /* 0x000fe20000010000 */
[----:B------:R-:W-:Y:S02]  /*0220*/  IMAD.MOV.U32 R9, RZ, RZ, R2 ;  /* 0x000000ffff097224 */ /* 0x000fe400078e0002 */
[----:B------:R-:W-:-:S13]  /*0230*/  LOP3.LUT P0, RZ, R3, R0, RZ, 0xc0, !PT ;  /* 0x0000000003ff7212 */ /* 0x000fda000780c0ff */
[----:B------:R-:W-:Y:S05]  /*0240*/  @!P0 BRA P1, `(.L_x_6) ;  /* 0xfffffffc00908947 */ /* 0x000fea000083ffff */
[----:B------:R-:W-:Y:S05]  /*0250*/  EXIT ;  /* 0x000000000000794d */ /* 0x000fea0003800000 */
.L_x_7:
        /* <DEDUP_REMOVED lines=10> */
.L_x_17:


//--------------------- .text._Z12reductionMinPi  --------------------------
	.section	.text._Z12reductionMinPi,"ax",@progbits
	.align	128
        .global         _Z12reductionMinPi
        .type           _Z12reductionMinPi,@function
        .size           _Z12reductionMinPi,(.L_x_18 - _Z12reductionMinPi)
        .other          _Z12reductionMinPi,@"STO_CUDA_ENTRY STV_DEFAULT"
_Z12reductionMinPi:
.text._Z12reductionMinPi:
        /* <DEDUP_REMOVED lines=9> */
.L_x_10:
[----:B------:R-:W-:-:S04]  /*0090*/  IADD3 R12, PT, PT, R0, R9, RZ ;  /* 0x00000009000c7210 */ /* 0x000fc80007ffe0ff */
[----:B------:R-:W-:-:S13]  /*00a0*/  ISETP.GT.U32.AND P0, PT, R12, 0x7fff, PT ;  /* 0x00007fff0c00780c */ /* 0x000fda0003f04070 */
[----:B------:R-:W-:Y:S05]  /*00b0*/  @P0 BRA `(.L_x_8) ;  /* 0x0000000000400947 */ /* 0x000fea0003800000 */
[----:B------:R-:W0:Y:S01]  /*00c0*/  LDC.64 R2, c[0x0][0x380] ;  /* 0x0000e000ff027b82 */ /* 0x000e220000000a00 */
[----:B------:R-:W-:Y:S01]  /*00d0*/  IMAD.MOV.U32 R11, RZ, RZ, RZ ;  /* 0x000000ffff0b7224 */ /* 0x000fe200078e00ff */
[----:B------:R-:W-:-:S07]  /*00e0*/  MOV R10, R0 ;  /* 0x00000000000a7202 */ /* 0x000fce0000000f00 */
.L_x_9:
[----:B------:R-:W-:-:S04]  /*00f0*/  IMAD.SHL.U32 R7, R10, 0x2, RZ ;  /* 0x000000020a077824 */ /* 0x000fc800078e00ff */
[----:B0-----:R-:W-:-:S05]  /*0100*/  IMAD.WIDE R6, R7, 0x4, R2 ;  /* 0x0000000407067825 */ /* 0x001fca00078e0202 */
[----:B------:R-:W2:Y:S01]  /*0110*/  LDG.E R10, desc[UR4][R6.64] ;  /* 0x00000004060a7981 */ /* 0x000ea2000c1e1900 */
[----:B------:R-:W-:-:S06]  /*0120*/  IMAD.WIDE R4, R9, 0x4, R6 ;  /* 0x0000000409047825 */ /* 0x000fcc00078e0206 */
[----:B------:R-:W2:Y:S01]  /*0130*/  LDG.E R5, desc[UR4][R4.64] ;  /* 0x0000000404057981 */ /* 0x000ea2000c1e1900 */
[----:B------:R-:W-:Y:S02]  /*0140*/  IMAD R13, R8, R11, R8 ;  /* 0x0000000b080d7224 */ /* 0x000fe400078e0208 */
[----:B------:R-:W-:Y:S01]  /*0150*/  VIADD R11, R11, 0x1 ;  /* 0x000000010b0b7836 */ /* 0x000fe20000000000 */
[----:B--2---:R-:W-:Y:S02]  /*0160*/  ISETP.GT.AND P0, PT, R10, R5, PT ;  /* 0x000000050a00720c */ /* 0x004fe40003f04270 */
[----:B------:R-:W-:-:S11]  /*0170*/  IADD3 R10, PT, PT, R12, R13, RZ ;  /* 0x0000000d0c0a7210 */ /* 0x000fd60007ffe0ff */
[----:B------:R1:W-:Y:S01]  /*0180*/  @P0 STG.E desc[UR4][R6.64], R5 ;  /* 0x0000000506000986 */ /* 0x0003e2000c101904 */
[----:B------:R-:W-:Y:S02]  /*0190*/  ISETP.GE.U32.AND P0, PT, R10, 0x8000, PT ;  /* 0x000080000a00780c */ /* 0x000fe40003f06070 */
[----:B------:R-:W-:-:S11]  /*01a0*/  IADD3 R10, PT, PT, R0, R13, RZ ;  /* 0x0000000d000a7210 */ /* 0x000fd60007ffe0ff */
[----:B-1----:R-:W-:Y:S05]  /*01b0*/  @!P0 BRA `(.L_x_9) ;  /* 0xfffffffc00cc8947 */ /* 0x002fea000383ffff */
.L_x_8:
        /* <DEDUP_REMOVED lines=9> */
.L_x_11:
        /* <DEDUP_REMOVED lines=11> */
.L_x_18:


//--------------------- .text._Z12reductionMaxPi  --------------------------
	.section	.text._Z12reductionMaxPi,"ax",@progbits
	.align	128
        .global         _Z12reductionMaxPi
        .type           _Z12reductionMaxPi,@function
        .size           _Z12reductionMaxPi,(.L_x_19 - _Z12reductionMaxPi)
        .other          _Z12reductionMaxPi,@"STO_CUDA_ENTRY STV_DEFAULT"
_Z12reductionMaxPi:
.text._Z12reductionMaxPi:
        /* <DEDUP_REMOVED lines=9> */
.L_x_14:
[----:B------:R-:W-:-:S04]  /*0090*/  IADD3 R12, PT, PT, R0, R9, RZ ;  /* 0x00000009000c7210 */ /* 0x000fc80007ffe0ff */
[----:B------:R-:W-:-:S13]  /*00a0*/  ISETP.GT.U32.AND P0, PT, R12, 0x7fff, PT ;  /* 0x00007fff0c00780c */ /* 0x000fda0003f04070 */
[----:B------:R-:W-:Y:S05]  /*00b0*/  @P0 BRA `(.L_x_12) ;  /* 0x0000000000400947 */ /* 0x000fea0003800000 */
[----:B------:R-:W0:Y:S01]  /*00c0*/  LDC.64 R2, c[0x0][0x380] ;  /* 0x0000e000ff027b82 */ /* 0x000e220000000a00 */
[----:B------:R-:W-:Y:S01]  /*00d0*/  IMAD.MOV.U32 R11, RZ, RZ, RZ ;  /* 0x000000ffff0b7224 */ /* 0x000fe200078e00ff */
[----:B------:R-:W-:-:S07]  /*00e0*/  MOV R10, R0 ;  /* 0x00000000000a7202 */ /* 0x000fce0000000f00 */
.L_x_13:
[----:B------:R-:W-:-:S04]  /*00f0*/  IMAD.SHL.U32 R7, R10, 0x2, RZ ;  /* 0x000000020a077824 */ /* 0x000fc800078e00ff */
[----:B0-----:R-:W-:-:S05]  /*0100*/  IMAD.WIDE R6, R7, 0x4, R2 ;  /* 0x0000000407067825 */ /* 0x001fca00078e0202 */
[----:B------:R-:W2:Y:S01]  /*0110*/  LDG.E R10, desc[UR4][R6.64] ;  /* 0x00000004060a7981 */ /* 0x000ea2000c1e1900 */
[----:B------:R-:W-:-:S06]  /*0120*/  IMAD.WIDE R4, R9, 0x4, R6 ;  /* 0x0000000409047825 */ /* 0x000fcc00078e0206 */
[----:B------:R-:W2:Y:S01]  /*0130*/  LDG.E R5, desc[UR4][R4.64] ;  /* 0x0000000404057981 */ /* 0x000ea2000c1e1900 */
[----:B------:R-:W-:Y:S02]  /*0140*/  IMAD R13, R8, R11, R8 ;  /* 0x0000000b080d7224 */ /* 0x000fe400078e0208 */
[----:B------:R-:W-:Y:S01]  /*0150*/  VIADD R11, R11, 0x1 ;  /* 0x000000010b0b7836 */ /* 0x000fe20000000000 */
[----:B--2---:R-:W-:Y:S02]  /*0160*/  ISETP.GE.AND P0, PT, R10, R5, PT ;  /* 0x000000050a00720c */ /* 0x004fe40003f06270 */
[----:B------:R-:W-:-:S11]  /*0170*/  IADD3 R10, PT, PT, R12, R13, RZ ;  /* 0x0000000d0c0a7210 */ /* 0x000fd60007ffe0ff */
[----:B------:R1:W-:Y:S01]  /*0180*/  @!P0 STG.E desc[UR4][R6.64], R5 ;  /* 0x0000000506008986 */ /* 0x0003e2000c101904 */
[----:B------:R-:W-:Y:S02]  /*0190*/  ISETP.GE.U32.AND P0, PT, R10, 0x8000, PT ;  /* 0x000080000a00780c */ /* 0x000fe40003f06070 */
[----:B------:R-:W-:-:S11]  /*01a0*/  IADD3 R10, PT, PT, R0, R13, RZ ;  /* 0x0000000d000a7210 */ /* 0x000fd60007ffe0ff */
[----:B-1----:R-:W-:Y:S05]  /*01b0*/  @!P0 BRA `(.L_x_13) ;  /* 0xfffffffc00cc8947 */ /* 0x002fea000383ffff */
.L_x_12:
        /* <DEDUP_REMOVED lines=9> */
.L_x_15:
        /* <DEDUP_REMOVED lines=11> */
.L_x_19:


//--------------------- .nv.shared.reserved.0     --------------------------
	.section	.nv.shared.reserved.0,"aw",@nobits
	.weak		__nv_reservedSMEM_offset_0_alias
	.size		__nv_reservedSMEM_offset_0_alias, 0, 64
	.other		__nv_reservedSMEM_offset_0_alias,@"STO_CUDA_RESERVED_SHARED STV_DEFAULT"
__nv_reservedSMEM_offset_0_alias:
	.zero		0
	.zero		64


//--------------------- .nv.constant0._Z17reductionMultiplyPi --------------------------
	.section	.nv.constant0._Z17reductionMultiplyPi,"a",@progbits
	.sectionflags	@""
	.align	4
.nv.constant0._Z17reductionMultiplyPi:
	.zero		904


//--------------------- .nv.constant0._Z12reductionSumPi --------------------------
	.section	.nv.constant0._Z12reductionSumPi,"a",@progbits
	.sectionflags	@""
	.align	4
.nv.constant0._Z12reductionSumPi:
	.zero		904


//--------------------- .nv.constant0._Z12reductionMinPi --------------------------
	.section	.nv.constant0._Z12reductionMinPi,"a",@progbits
	.sectionflags	@""
	.align	4
.nv.constant0._Z12reductionMinPi:
	.zero		904


//--------------------- .nv.constant0._Z12reductionMaxPi --------------------------
	.section	.nv.constant0._Z12reductionMaxPi,"a",@progbits
	.sectionflags	@""
	.align	4
.nv.constant0._Z12reductionMaxPi:
	.zero		904


//--------------------- SYMBOLS --------------------------

	.type		.nv.reservedSmem.offset0,@object
	.size		.nv.reservedSmem.offset0,0x4
